//
// Generated by NVIDIA NVVM Compiler
//
// Compiler Build ID: CL-36424714
// Cuda compilation tools, release 13.0, V13.0.88
// Based on NVVM 20.0.0
//

.version 9.0
.target sm_100
.address_size 64

	// .globl	_Z12helloFromGPUv
.extern .func  (.param .b32 func_retval0) vprintf
(
	.param .b64 vprintf_param_0,
	.param .b64 vprintf_param_1
)
;
.global .align 1 .b8 $str[55] = {98, 108, 111, 99, 107, 32, 105, 110, 100, 101, 120, 58, 32, 40, 37, 100, 44, 32, 37, 100, 44, 32, 37, 100, 41, 59, 32, 116, 104, 114, 101, 97, 100, 32, 105, 110, 100, 101, 120, 58, 32, 40, 37, 100, 44, 32, 37, 100, 44, 32, 37, 100, 41, 10};

.visible .entry _Z12helloFromGPUv()
{
	.local .align 8 .b8 	__local_depot0[24];
	.reg .b64 	%SP;
	.reg .b64 	%SPL;
	.reg .b32 	%r<9>;
	.reg .b64 	%rd<5>;

	mov.u64 	%SPL, __local_depot0;
	cvta.local.u64 	%SP, %SPL;
	add.u64 	%rd1, %SP, 0;
	add.u64 	%rd2, %SPL, 0;
	mov.u32 	%r1, %ctaid.x;
	mov.u32 	%r2, %ctaid.y;
	mov.u32 	%r3, %ctaid.z;
	mov.u32 	%r4, %tid.x;
	mov.u32 	%r5, %tid.y;
	mov.u32 	%r6, %tid.z;
	st.local.v2.u32 	[%rd2], {%r1, %r2};
	st.local.v2.u32 	[%rd2+8], {%r3, %r4};
	st.local.v2.u32 	[%rd2+16], {%r5, %r6};
	mov.u64 	%rd3, $str;
	cvta.global.u64 	%rd4, %rd3;
	{ // callseq 0, 0
	.param .b64 param0;
	st.param.b64 	[param0], %rd4;
	.param .b64 param1;
	st.param.b64 	[param1], %rd1;
	.param .b32 retval0;
	call.uni (retval0), 
	vprintf, 
	(
	param0, 
	param1
	);
	ld.param.b32 	%r7, [retval0];
	} // callseq 0
	ret;

}


// ===== COMPILED SASS (sm_100) =====

	.target	sm_100

	.elftype	@"ET_EXEC"


//--------------------- .note.nv.tkinfo           --------------------------
	.section	.note.nv.tkinfo,"",@"SHT_NOTE"
	.sectionflags	@"SHF_NOTE_NV_TKINFO"
	.tkinfo
        /*0018*/ 	.word	0x00000002
        /*0030*/ 	.string	""
        /*0030*/ 	.string	"ptxas"
        /*0030*/ 	.string	"Cuda compilation tools, release 13.0, V13.0.88"
        /*0030*/ 	.string	"Build cuda_13.0.r13.0/compiler.36424714_0"
        /*0030*/ 	.string	"-arch sm_100 -m 64 "



//--------------------- .note.nv.cuinfo           --------------------------
	.section	.note.nv.cuinfo,"",@"SHT_NOTE"
	.sectionflags	@"SHF_NOTE_NV_CUINFO"
        /*0018*/ 	.short	0x0002
        /*001a*/ 	.short	0x0064
        /*001c*/ 	.short	0x0082
	.zero		2


//--------------------- .nv.info                  --------------------------
	.section	.nv.info,"",@"SHT_CUDA_INFO"
	.align	4


	//----- nvinfo : EIATTR_REGCOUNT
	.align		4
        /*0000*/ 	.byte	0x04, 0x2f
        /*0002*/ 	.short	(.L_2 - .L_1)
	.align		4
.L_1:
        /*0004*/ 	.word	index@(_Z12helloFromGPUv)
        /*0008*/ 	.word	0x00000018


	//----- nvinfo : EIATTR_FRAME_SIZE
	.align		4
.L_2:
        /*000c*/ 	.byte	0x04, 0x11
        /*000e*/ 	.short	(.L_4 - .L_3)
	.align		4
.L_3:
        /*0010*/ 	.word	index@(_Z12helloFromGPUv)
        /*0014*/ 	.word	0x00000018


	//----- nvinfo : EIATTR_MIN_STACK_SIZE
	.align		4
.L_4:
        /*0018*/ 	.byte	0x04, 0x12
        /*001a*/ 	.short	(.L_6 - .L_5)
	.align		4
.L_5:
        /*001c*/ 	.word	index@(_Z12helloFromGPUv)
        /*0020*/ 	.word	0x00000018
.L_6:


//--------------------- .nv.compat                --------------------------
	.section	.nv.compat,"",@"SHT_CUDA_COMPAT_INFO"
	.align	4
        /*0000*/ 	.byte	0x02, 0x09, 0x00, 0x00, 0x02, 0x02, 0x01, 0x00, 0x02, 0x05, 0x05, 0x00, 0x03, 0x07, 0x01, 0x01
        /*0010*/ 	.byte	0x02, 0x03, 0x00, 0x00, 0x02, 0x06, 0x01, 0x00, 0x04, 0x0b, 0x08, 0x00, 0x09, 0x00, 0x00, 0x00
        /*0020*/ 	.byte	0x00, 0x00, 0x00, 0x00


//--------------------- .nv.info._Z12helloFromGPUv --------------------------
	.section	.nv.info._Z12helloFromGPUv,"",@"SHT_CUDA_INFO"
	.sectionflags	@""
	.align	4


	//----- nvinfo : EIATTR_CUDA_API_VERSION
	.align		4
        /*0000*/ 	.byte	0x04, 0x37
        /*0002*/ 	.short	(.L_8 - .L_7)
.L_7:
        /*0004*/ 	.word	0x00000082


	//----- nvinfo : EIATTR_SPARSE_MMA_MASK
	.align		4
.L_8:
        /*0008*/ 	.byte	0x03, 0x50
        /*000a*/ 	.short	0x0000


	//----- nvinfo : EIATTR_MAXREG_COUNT
	.align		4
        /*000c*/ 	.byte	0x03, 0x1b
        /*000e*/ 	.short	0x00ff


	//----- nvinfo : EIATTR_EXTERNS
	.align		4
        /*0010*/ 	.byte	0x04, 0x0f
        /*0012*/ 	.short	(.L_10 - .L_9)


	//   ....[0]....
	.align		4
.L_9:
        /*0014*/ 	.word	index@(vprintf)


	//----- nvinfo : EIATTR_MERCURY_ISA_VERSION
	.align		4
.L_10:
        /*0018*/ 	.byte	0x03, 0x5f
        /*001a*/ 	.short	0x0101


	//----- nvinfo : EIATTR_VRC_CTA_INIT_COUNT
	.align		4
        /*001c*/ 	.byte	0x02, 0x4a
	.zero		1
	.zero		1


	//----- nvinfo : EIATTR_SYSCALL_OFFSETS
	.align		4
        /*0020*/ 	.byte	0x04, 0x46
        /*0022*/ 	.short	(.L_12 - .L_11)


	//   ....[0]....
.L_11:
        /*0024*/ 	.word	0x00000150


	//----- nvinfo : EIATTR_EXIT_INSTR_OFFSETS
	.align		4
.L_12:
        /*0028*/ 	.byte	0x04, 0x1c
        /*002a*/ 	.short	(.L_14 - .L_13)


	//   ....[0]....
.L_13:
        /*002c*/ 	.word	0x00000160


	//----- nvinfo : EIATTR_SW_WAR
	.align		4
.L_14:
        /*0030*/ 	.byte	0x04, 0x36
        /*0032*/ 	.short	(.L_16 - .L_15)
.L_15:
        /*0034*/ 	.word	0x00000008
.L_16:


//--------------------- .nv.callgraph             --------------------------
	.section	.nv.callgraph,"",@"SHT_CUDA_CALLGRAPH"
	.align	4
	.sectionentsize	8
	.align		4
        /*0000*/ 	.word	0x00000000
	.align		4
        /*0004*/ 	.word	0xffffffff
	.align		4
        /*0008*/ 	.word	index@(_Z12helloFromGPUv)
	.align		4
        /*000c*/ 	.word	index@(vprintf)
	.align		4
        /*0010*/ 	.word	0x00000000
	.align		4
        /*0014*/ 	.word	0xfffffffe
	.align		4
        /*0018*/ 	.word	0x00000000
	.align		4
        /*001c*/ 	.word	0xfffffffd
	.align		4
        /*0020*/ 	.word	0x00000000
	.align		4
        /*0024*/ 	.word	0xfffffffc


//--------------------- .nv.constant4             --------------------------
	.section	.nv.constant4,"a",@progbits
	.align	8
	.align		8
.nv.constant4:
        /*0000*/ 	.dword	vprintf
	.align		8
        /*0008*/ 	.dword	$str


//--------------------- .text._Z12helloFromGPUv   --------------------------
	.section	.text._Z12helloFromGPUv,"ax",@progbits
	.align	128
        .global         _Z12helloFromGPUv
        .type           _Z12helloFromGPUv,@function
        .size           _Z12helloFromGPUv,(.L_x_2 - _Z12helloFromGPUv)
        .other          _Z12helloFromGPUv,@"STO_CUDA_ENTRY STV_DEFAULT"
_Z12helloFromGPUv:
.text._Z12helloFromGPUv:
[----:B------:R-:W0:Y:S01]  /*0000*/  LDC R1, c[0x0][0x37c] ;  /* 0x0000df00ff017b82 */ /* 0x000e220000000800 */
[----:B------:R-:W1:Y:S01]  /*0010*/  S2R R8, SR_CTAID.X ;  /* 0x0000000000087919 */ /* 0x000e620000002500 */
[----:B0-----:R-:W-:Y:S01]  /*0020*/  VIADD R1, R1, 0xffffffe8 ;  /* 0xffffffe801017836 */ /* 0x001fe20000000000 */
[----:B------:R-:W-:Y:S01]  /*0030*/  MOV R0, 0x0 ;  /* 0x0000000000007802 */ /* 0x000fe20000000f00 */
[----:B------:R-:W0:Y:S01]  /*0040*/  LDCU UR4, c[0x0][0x2f8] ;  /* 0x00005f00ff0477ac */ /* 0x000e220008000800 */
[----:B------:R-:W1:Y:S03]  /*0050*/  S2R R9, SR_CTAID.Y ;  /* 0x0000000000097919 */ /* 0x000e660000002600 */
[----:B------:R2:W3:Y:S01]  /*0060*/  LDC.64 R2, c[0x4][R0] ;  /* 0x0100000000027b82 */ /* 0x0004e20000000a00 */
[----:B------:R-:W4:Y:S01]  /*0070*/  LDCU.64 UR6, c[0x4][0x8] ;  /* 0x01000100ff0677ac */ /* 0x000f220008000a00 */
[----:B------:R-:W5:Y:S01]  /*0080*/  S2R R10, SR_CTAID.Z ;  /* 0x00000000000a7919 */ /* 0x000f620000002700 */
[----:B------:R-:W2:Y:S01]  /*0090*/  LDCU UR5, c[0x0][0x2fc] ;  /* 0x00005f80ff0577ac */ /* 0x000ea20008000800 */
[----:B------:R-:W5:Y:S01]  /*00a0*/  S2R R11, SR_TID.X ;  /* 0x00000000000b7919 */ /* 0x000f620000002100 */
[----:B------:R-:W5:Y:S01]  /*00b0*/  S2R R12, SR_TID.Y ;  /* 0x00000000000c7919 */ /* 0x000f620000002200 */
[----:B------:R-:W5:Y:S01]  /*00c0*/  S2R R13, SR_TID.Z ;  /* 0x00000000000d7919 */ /* 0x000f620000002300 */
[----:B0-----:R-:W-:Y:S01]  /*00d0*/  IADD3 R6, P0, PT, R1, UR4, RZ ;  /* 0x0000000401067c10 */ /* 0x001fe2000ff1e0ff */
[----:B----4-:R-:W-:Y:S01]  /*00e0*/  IMAD.U32 R4, RZ, RZ, UR6 ;  /* 0x00000006ff047e24 */ /* 0x010fe2000f8e00ff */
[----:B------:R-:W-:-:S03]  /*00f0*/  MOV R5, UR7 ;  /* 0x0000000700057c02 */ /* 0x000fc60008000f00 */
[----:B--2---:R-:W-:Y:S01]  /*0100*/  IMAD.X R7, RZ, RZ, UR5, P0 ;  /* 0x00000005ff077e24 */ /* 0x004fe200080e06ff */
[----:B-1----:R0:W-:Y:S04]  /*0110*/  STL.64 [R1], R8 ;  /* 0x0000000801007387 */ /* 0x0021e80000100a00 */
[----:B-----5:R0:W-:Y:S04]  /*0120*/  STL.64 [R1+0x8], R10 ;  /* 0x0000080a01007387 */ /* 0x0201e80000100a00 */
[----:B------:R0:W-:Y:S02]  /*0130*/  STL.64 [R1+0x10], R12 ;  /* 0x0000100c01007387 */ /* 0x0001e40000100a00 */
[----:B------:R-:W-:-:S07]  /*0140*/  LEPC R20, `(.L_x_0) ;  /* 0x000000001014794e */ /* 0x000fce0000000000 */
[----:B0--3--:R-:W-:Y:S05]  /*0150*/  CALL.ABS.NOINC R2 ;  /* 0x0000000002007343 */ /* 0x009fea0003c00000 */
.L_x_0:
[----:B------:R-:W-:Y:S05]  /*0160*/  EXIT ;  /* 0x000000000000794d */ /* 0x000fea0003800000 */
.L_x_1:
[----:B------:R-:W-:-:S00]  /*0170*/  BRA `(.L_x_1) ;  /* 0xfffffffc00fc7947 */ /* 0x000fc0000383ffff */
[----:B------:R-:W-:-:S00]  /*0180*/  NOP ;  /* 0x0000000000007918 */ /* 0x000fc00000000000 */
[----:B------:R-:W-:-:S00]  /*0190*/  NOP ;  /* 0x0000000000007918 */ /* 0x000fc00000000000 */
[----:B------:R-:W-:-:S00]  /*01a0*/  NOP ;  /* 0x0000000000007918 */ /* 0x000fc00000000000 */
[----:B------:R-:W-:-:S00]  /*01b0*/  NOP ;  /* 0x0000000000007918 */ /* 0x000fc00000000000 */
[----:B------:R-:W-:-:S00]  /*01c0*/  NOP ;  /* 0x0000000000007918 */ /* 0x000fc00000000000 */
[----:B------:R-:W-:-:S00]  /*01d0*/  NOP ;  /* 0x0000000000007918 */ /* 0x000fc00000000000 */
[----:B------:R-:W-:-:S00]  /*01e0*/  NOP ;  /* 0x0000000000007918 */ /* 0x000fc00000000000 */
[----:B------:R-:W-:-:S00]  /*01f0*/  NOP ;  /* 0x0000000000007918 */ /* 0x000fc00000000000 */
.L_x_2:


//--------------------- .nv.global.init           --------------------------
	.section	.nv.global.init,"aw",@progbits
.nv.global.init:
	.type		$str,@object
	.size		$str,(.L_0 - $str)
$str:
        /*0000*/ 	.byte	0x62, 0x6c, 0x6f, 0x63, 0x6b, 0x20, 0x69, 0x6e, 0x64, 0x65, 0x78, 0x3a, 0x20, 0x28, 0x25, 0x64
        /*0010*/ 	.byte	0x2c, 0x20, 0x25, 0x64, 0x2c, 0x20, 0x25, 0x64, 0x29, 0x3b, 0x20, 0x74, 0x68, 0x72, 0x65, 0x61
        /*0020*/ 	.byte	0x64, 0x20, 0x69, 0x6e, 0x64, 0x65, 0x78, 0x3a, 0x20, 0x28, 0x25, 0x64, 0x2c, 0x20, 0x25, 0x64
        /*0030*/ 	.byte	0x2c, 0x20, 0x25, 0x64, 0x29, 0x0a, 0x00
.L_0:


//--------------------- .nv.shared.reserved.0     --------------------------
	.section	.nv.shared.reserved.0,"aw",@nobits
	.weak		__nv_reservedSMEM_offset_0_alias
	.size		__nv_reservedSMEM_offset_0_alias, 0, 64
	.other		__nv_reservedSMEM_offset_0_alias,@"STO_CUDA_RESERVED_SHARED STV_DEFAULT"
__nv_reservedSMEM_offset_0_alias:
	.zero		0
	.zero		64


//--------------------- .nv.constant0._Z12helloFromGPUv --------------------------
	.section	.nv.constant0._Z12helloFromGPUv,"a",@progbits
	.sectionflags	@""
	.align	4
.nv.constant0._Z12helloFromGPUv:
	.zero		896


//--------------------- SYMBOLS --------------------------

	.type		.nv.reservedSmem.offset0,@object
	.size		.nv.reservedSmem.offset0,0x4
	.type		vprintf,@function
